//
// Generated by NVIDIA NVVM Compiler
//
// Compiler Build ID: CL-36424714
// Cuda compilation tools, release 13.0, V13.0.88
// Based on NVVM 20.0.0
//

.version 9.0
.target sm_100
.address_size 64

	// .globl	_Z12addSubArray1PiS_ii

.visible .entry _Z12addSubArray1PiS_ii(
	.param .u64 .ptr .align 1 _Z12addSubArray1PiS_ii_param_0,
	.param .u64 .ptr .align 1 _Z12addSubArray1PiS_ii_param_1,
	.param .u32 _Z12addSubArray1PiS_ii_param_2,
	.param .u32 _Z12addSubArray1PiS_ii_param_3
)
{
	.reg .pred 	%p<10>;
	.reg .b32 	%r<146>;
	.reg .b64 	%rd<33>;

	ld.param.u64 	%rd8, [_Z12addSubArray1PiS_ii_param_0];
	ld.param.u64 	%rd9, [_Z12addSubArray1PiS_ii_param_1];
	ld.param.u32 	%r15, [_Z12addSubArray1PiS_ii_param_2];
	cvta.to.global.u64 	%rd1, %rd9;
	cvta.to.global.u64 	%rd2, %rd8;
	setp.lt.s32 	%p1, %r15, 1;
	@%p1 bra 	$L__BB0_12;
	mov.u32 	%r17, %ctaid.x;
	mov.u32 	%r18, %ntid.x;
	mov.u32 	%r19, %tid.x;
	mad.lo.s32 	%r20, %r17, %r18, %r19;
	mul.lo.s32 	%r21, %r20, %r15;
	shl.b32 	%r1, %r21, 1;
	and.b32  	%r2, %r15, 7;
	setp.lt.u32 	%p2, %r15, 8;
	mov.b32 	%r141, 0;
	@%p2 bra 	$L__BB0_4;
	and.b32  	%r141, %r15, 2147483640;
	neg.s32 	%r145, %r141;
	add.s64 	%rd32, %rd2, 16;
	mul.wide.u32 	%rd10, %r15, 4;
	add.s64 	%rd4, %rd1, %rd10;
	add.s64 	%rd5, %rd1, 16;
	mov.u32 	%r144, %r1;
$L__BB0_3:
	.pragma "nounroll";
	mul.wide.s32 	%rd11, %r144, 4;
	add.s64 	%rd12, %rd4, %rd11;
	add.s64 	%rd13, %rd5, %rd11;
	ld.global.u32 	%r22, [%rd32+-16];
	ld.global.u32 	%r23, [%rd13+-16];
	add.s32 	%r24, %r23, %r22;
	st.global.u32 	[%rd13+-16], %r24;
	ld.global.u32 	%r25, [%rd32+-16];
	ld.global.u32 	%r26, [%rd12];
	sub.s32 	%r27, %r26, %r25;
	st.global.u32 	[%rd12], %r27;
	ld.global.u32 	%r28, [%rd32+-12];
	ld.global.u32 	%r29, [%rd13+-12];
	add.s32 	%r30, %r29, %r28;
	st.global.u32 	[%rd13+-12], %r30;
	ld.global.u32 	%r31, [%rd32+-12];
	ld.global.u32 	%r32, [%rd12+4];
	sub.s32 	%r33, %r32, %r31;
	st.global.u32 	[%rd12+4], %r33;
	ld.global.u32 	%r34, [%rd32+-8];
	ld.global.u32 	%r35, [%rd13+-8];
	add.s32 	%r36, %r35, %r34;
	st.global.u32 	[%rd13+-8], %r36;
	ld.global.u32 	%r37, [%rd32+-8];
	ld.global.u32 	%r38, [%rd12+8];
	sub.s32 	%r39, %r38, %r37;
	st.global.u32 	[%rd12+8], %r39;
	ld.global.u32 	%r40, [%rd32+-4];
	ld.global.u32 	%r41, [%rd13+-4];
	add.s32 	%r42, %r41, %r40;
	st.global.u32 	[%rd13+-4], %r42;
	ld.global.u32 	%r43, [%rd32+-4];
	ld.global.u32 	%r44, [%rd12+12];
	sub.s32 	%r45, %r44, %r43;
	st.global.u32 	[%rd12+12], %r45;
	ld.global.u32 	%r46, [%rd32];
	ld.global.u32 	%r47, [%rd13];
	add.s32 	%r48, %r47, %r46;
	st.global.u32 	[%rd13], %r48;
	ld.global.u32 	%r49, [%rd32];
	ld.global.u32 	%r50, [%rd12+16];
	sub.s32 	%r51, %r50, %r49;
	st.global.u32 	[%rd12+16], %r51;
	ld.global.u32 	%r52, [%rd32+4];
	ld.global.u32 	%r53, [%rd13+4];
	add.s32 	%r54, %r53, %r52;
	st.global.u32 	[%rd13+4], %r54;
	ld.global.u32 	%r55, [%rd32+4];
	ld.global.u32 	%r56, [%rd12+20];
	sub.s32 	%r57, %r56, %r55;
	st.global.u32 	[%rd12+20], %r57;
	ld.global.u32 	%r58, [%rd32+8];
	ld.global.u32 	%r59, [%rd13+8];
	add.s32 	%r60, %r59, %r58;
	st.global.u32 	[%rd13+8], %r60;
	ld.global.u32 	%r61, [%rd32+8];
	ld.global.u32 	%r62, [%rd12+24];
	sub.s32 	%r63, %r62, %r61;
	st.global.u32 	[%rd12+24], %r63;
	ld.global.u32 	%r64, [%rd32+12];
	ld.global.u32 	%r65, [%rd13+12];
	add.s32 	%r66, %r65, %r64;
	st.global.u32 	[%rd13+12], %r66;
	ld.global.u32 	%r67, [%rd32+12];
	ld.global.u32 	%r68, [%rd12+28];
	sub.s32 	%r69, %r68, %r67;
	st.global.u32 	[%rd12+28], %r69;
	add.s32 	%r145, %r145, 8;
	add.s64 	%rd32, %rd32, 32;
	add.s32 	%r144, %r144, 8;
	setp.eq.s32 	%p3, %r145, 0;
	@%p3 bra 	$L__BB0_4;
	bra.uni 	$L__BB0_3;
$L__BB0_4:
	setp.eq.s32 	%p4, %r2, 0;
	@%p4 bra 	$L__BB0_12;
	and.b32  	%r6, %r15, 3;
	setp.lt.u32 	%p5, %r2, 4;
	@%p5 bra 	$L__BB0_7;
	mul.wide.u32 	%rd14, %r141, 4;
	add.s64 	%rd15, %rd2, %rd14;
	ld.global.u32 	%r70, [%rd15];
	add.s32 	%r71, %r141, %r1;
	mul.wide.s32 	%rd16, %r71, 4;
	add.s64 	%rd17, %rd1, %rd16;
	ld.global.u32 	%r72, [%rd17];
	add.s32 	%r73, %r72, %r70;
	st.global.u32 	[%rd17], %r73;
	ld.global.u32 	%r74, [%rd15];
	mul.wide.u32 	%rd18, %r15, 4;
	add.s64 	%rd19, %rd17, %rd18;
	ld.global.u32 	%r75, [%rd19];
	sub.s32 	%r76, %r75, %r74;
	st.global.u32 	[%rd19], %r76;
	ld.global.u32 	%r77, [%rd15+4];
	ld.global.u32 	%r78, [%rd17+4];
	add.s32 	%r79, %r78, %r77;
	st.global.u32 	[%rd17+4], %r79;
	ld.global.u32 	%r80, [%rd15+4];
	ld.global.u32 	%r81, [%rd19+4];
	sub.s32 	%r82, %r81, %r80;
	st.global.u32 	[%rd19+4], %r82;
	ld.global.u32 	%r83, [%rd15+8];
	ld.global.u32 	%r84, [%rd17+8];
	add.s32 	%r85, %r84, %r83;
	st.global.u32 	[%rd17+8], %r85;
	ld.global.u32 	%r86, [%rd15+8];
	ld.global.u32 	%r87, [%rd19+8];
	sub.s32 	%r88, %r87, %r86;
	st.global.u32 	[%rd19+8], %r88;
	ld.global.u32 	%r89, [%rd15+12];
	ld.global.u32 	%r90, [%rd17+12];
	add.s32 	%r91, %r90, %r89;
	st.global.u32 	[%rd17+12], %r91;
	ld.global.u32 	%r92, [%rd15+12];
	ld.global.u32 	%r93, [%rd19+12];
	sub.s32 	%r94, %r93, %r92;
	st.global.u32 	[%rd19+12], %r94;
	add.s32 	%r141, %r141, 4;
$L__BB0_7:
	setp.eq.s32 	%p6, %r6, 0;
	@%p6 bra 	$L__BB0_12;
	setp.eq.s32 	%p7, %r6, 1;
	@%p7 bra 	$L__BB0_10;
	mul.wide.u32 	%rd20, %r141, 4;
	add.s64 	%rd21, %rd2, %rd20;
	ld.global.u32 	%r95, [%rd21];
	add.s32 	%r96, %r141, %r1;
	mul.wide.s32 	%rd22, %r96, 4;
	add.s64 	%rd23, %rd1, %rd22;
	ld.global.u32 	%r97, [%rd23];
	add.s32 	%r98, %r97, %r95;
	st.global.u32 	[%rd23], %r98;
	ld.global.u32 	%r99, [%rd21];
	mul.wide.u32 	%rd24, %r15, 4;
	add.s64 	%rd25, %rd23, %rd24;
	ld.global.u32 	%r100, [%rd25];
	sub.s32 	%r101, %r100, %r99;
	st.global.u32 	[%rd25], %r101;
	ld.global.u32 	%r102, [%rd21+4];
	ld.global.u32 	%r103, [%rd23+4];
	add.s32 	%r104, %r103, %r102;
	st.global.u32 	[%rd23+4], %r104;
	ld.global.u32 	%r105, [%rd21+4];
	ld.global.u32 	%r106, [%rd25+4];
	sub.s32 	%r107, %r106, %r105;
	st.global.u32 	[%rd25+4], %r107;
	add.s32 	%r141, %r141, 2;
$L__BB0_10:
	and.b32  	%r108, %r15, 1;
	setp.eq.b32 	%p8, %r108, 1;
	not.pred 	%p9, %p8;
	@%p9 bra 	$L__BB0_12;
	mul.wide.u32 	%rd26, %r141, 4;
	add.s64 	%rd27, %rd2, %rd26;
	ld.global.u32 	%r109, [%rd27];
	add.s32 	%r110, %r141, %r1;
	mul.wide.s32 	%rd28, %r110, 4;
	add.s64 	%rd29, %rd1, %rd28;
	ld.global.u32 	%r111, [%rd29];
	add.s32 	%r112, %r111, %r109;
	st.global.u32 	[%rd29], %r112;
	ld.global.u32 	%r113, [%rd27];
	mul.wide.u32 	%rd30, %r15, 4;
	add.s64 	%rd31, %rd29, %rd30;
	ld.global.u32 	%r114, [%rd31];
	sub.s32 	%r115, %r114, %r113;
	st.global.u32 	[%rd31], %r115;
$L__BB0_12:
	ld.global.u32 	%r116, [%rd2];
	ld.global.u32 	%r117, [%rd1];
	add.s32 	%r118, %r117, %r116;
	st.global.u32 	[%rd1], %r118;
	ld.global.u32 	%r119, [%rd2];
	sub.s32 	%r120, %r118, %r119;
	st.global.u32 	[%rd1], %r120;
	ld.global.u32 	%r121, [%rd2+4];
	ld.global.u32 	%r122, [%rd1+4];
	add.s32 	%r123, %r122, %r121;
	st.global.u32 	[%rd1+4], %r123;
	ld.global.u32 	%r124, [%rd2+4];
	sub.s32 	%r125, %r123, %r124;
	st.global.u32 	[%rd1+4], %r125;
	ld.global.u32 	%r126, [%rd2+8];
	ld.global.u32 	%r127, [%rd1+8];
	add.s32 	%r128, %r127, %r126;
	st.global.u32 	[%rd1+8], %r128;
	ld.global.u32 	%r129, [%rd2+8];
	sub.s32 	%r130, %r128, %r129;
	st.global.u32 	[%rd1+8], %r130;
	ld.global.u32 	%r131, [%rd2+12];
	ld.global.u32 	%r132, [%rd1+12];
	add.s32 	%r133, %r132, %r131;
	st.global.u32 	[%rd1+12], %r133;
	ld.global.u32 	%r134, [%rd2+12];
	sub.s32 	%r135, %r133, %r134;
	st.global.u32 	[%rd1+12], %r135;
	ld.global.u32 	%r136, [%rd2+16];
	ld.global.u32 	%r137, [%rd1+16];
	add.s32 	%r138, %r137, %r136;
	st.global.u32 	[%rd1+16], %r138;
	ld.global.u32 	%r139, [%rd2+16];
	sub.s32 	%r140, %r138, %r139;
	st.global.u32 	[%rd1+16], %r140;
	ret;

}


// ===== COMPILED SASS (sm_100) =====

	.target	sm_100

	.elftype	@"ET_EXEC"


//--------------------- .note.nv.tkinfo           --------------------------
	.section	.note.nv.tkinfo,"",@"SHT_NOTE"
	.sectionflags	@"SHF_NOTE_NV_TKINFO"
	.tkinfo
        /*0018*/ 	.word	0x00000002
        /*0030*/ 	.string	""
        /*0030*/ 	.string	"ptxas"
        /*0030*/ 	.string	"Cuda compilation tools, release 13.0, V13.0.88"
        /*0030*/ 	.string	"Build cuda_13.0.r13.0/compiler.36424714_0"
        /*0030*/ 	.string	"-arch sm_100 -m 64 "



//--------------------- .note.nv.cuinfo           --------------------------
	.section	.note.nv.cuinfo,"",@"SHT_NOTE"
	.sectionflags	@"SHF_NOTE_NV_CUINFO"
        /*0018*/ 	.short	0x0002
        /*001a*/ 	.short	0x0064
        /*001c*/ 	.short	0x0082
	.zero		2


//--------------------- .nv.info                  --------------------------
	.section	.nv.info,"",@"SHT_CUDA_INFO"
	.align	4


	//----- nvinfo : EIATTR_REGCOUNT
	.align		4
        /*0000*/ 	.byte	0x04, 0x2f
        /*0002*/ 	.short	(.L_1 - .L_0)
	.align		4
.L_0:
        /*0004*/ 	.word	index@(_Z12addSubArray1PiS_ii)
        /*0008*/ 	.word	0x00000018


	//----- nvinfo : EIATTR_FRAME_SIZE
	.align		4
.L_1:
        /*000c*/ 	.byte	0x04, 0x11
        /*000e*/ 	.short	(.L_3 - .L_2)
	.align		4
.L_2:
        /*0010*/ 	.word	index@(_Z12addSubArray1PiS_ii)
        /*0014*/ 	.word	0x00000000


	//----- nvinfo : EIATTR_MIN_STACK_SIZE
	.align		4
.L_3:
        /*0018*/ 	.byte	0x04, 0x12
        /*001a*/ 	.short	(.L_5 - .L_4)
	.align		4
.L_4:
        /*001c*/ 	.word	index@(_Z12addSubArray1PiS_ii)
        /*0020*/ 	.word	0x00000000
.L_5:


//--------------------- .nv.compat                --------------------------
	.section	.nv.compat,"",@"SHT_CUDA_COMPAT_INFO"
	.align	4
        /*0000*/ 	.byte	0x02, 0x09, 0x00, 0x00, 0x02, 0x02, 0x01, 0x00, 0x02, 0x05, 0x05, 0x00, 0x03, 0x07, 0x01, 0x01
        /*0010*/ 	.byte	0x02, 0x03, 0x00, 0x00, 0x02, 0x06, 0x01, 0x00, 0x04, 0x0b, 0x08, 0x00, 0x09, 0x00, 0x00, 0x00
        /*0020*/ 	.byte	0x00, 0x00, 0x00, 0x00


//--------------------- .nv.info._Z12addSubArray1PiS_ii --------------------------
	.section	.nv.info._Z12addSubArray1PiS_ii,"",@"SHT_CUDA_INFO"
	.sectionflags	@""
	.align	4


	//----- nvinfo : EIATTR_CUDA_API_VERSION
	.align		4
        /*0000*/ 	.byte	0x04, 0x37
        /*0002*/ 	.short	(.L_7 - .L_6)
.L_6:
        /*0004*/ 	.word	0x00000082


	//----- nvinfo : EIATTR_KPARAM_INFO
	.align		4
.L_7:
        /*0008*/ 	.byte	0x04, 0x17
        /*000a*/ 	.short	(.L_9 - .L_8)
.L_8:
        /*000c*/ 	.word	0x00000000
        /*0010*/ 	.short	0x0003
        /*0012*/ 	.short	0x0014
        /*0014*/ 	.byte	0x00, 0xf0, 0x11, 0x00


	//----- nvinfo : EIATTR_KPARAM_INFO
	.align		4
.L_9:
        /*0018*/ 	.byte	0x04, 0x17
        /*001a*/ 	.short	(.L_11 - .L_10)
.L_10:
        /*001c*/ 	.word	0x00000000
        /*0020*/ 	.short	0x0002
        /*0022*/ 	.short	0x0010
        /*0024*/ 	.byte	0x00, 0xf0, 0x11, 0x00


	//----- nvinfo : EIATTR_KPARAM_INFO
	.align		4
.L_11:
        /*0028*/ 	.byte	0x04, 0x17
        /*002a*/ 	.short	(.L_13 - .L_12)
.L_12:
        /*002c*/ 	.word	0x00000000
        /*0030*/ 	.short	0x0001
        /*0032*/ 	.short	0x0008
        /*0034*/ 	.byte	0x00, 0xf5, 0x21, 0x00


	//----- nvinfo : EIATTR_KPARAM_INFO
	.align		4
.L_13:
        /*0038*/ 	.byte	0x04, 0x17
        /*003a*/ 	.short	(.L_15 - .L_14)
.L_14:
        /*003c*/ 	.word	0x00000000
        /*0040*/ 	.short	0x0000
        /*0042*/ 	.short	0x0000
        /*0044*/ 	.byte	0x00, 0xf5, 0x21, 0x00


	//----- nvinfo : EIATTR_SPARSE_MMA_MASK
	.align		4
.L_15:
        /*0048*/ 	.byte	0x03, 0x50
        /*004a*/ 	.short	0x0000


	//----- nvinfo : EIATTR_MAXREG_COUNT
	.align		4
        /*004c*/ 	.byte	0x03, 0x1b
        /*004e*/ 	.short	0x00ff


	//----- nvinfo : EIATTR_MERCURY_ISA_VERSION
	.align		4
        /*0050*/ 	.byte	0x03, 0x5f
        /*0052*/ 	.short	0x0101


	//----- nvinfo : EIATTR_VRC_CTA_INIT_COUNT
	.align		4
        /*0054*/ 	.byte	0x02, 0x4a
	.zero		1
	.zero		1


	//----- nvinfo : EIATTR_EXIT_INSTR_OFFSETS
	.align		4
        /*0058*/ 	.byte	0x04, 0x1c
        /*005a*/ 	.short	(.L_17 - .L_16)


	//   ....[0]....
.L_16:
        /*005c*/ 	.word	0x00000e40


	//----- nvinfo : EIATTR_CBANK_PARAM_SIZE
	.align		4
.L_17:
        /*0060*/ 	.byte	0x03, 0x19
        /*0062*/ 	.short	0x0018


	//----- nvinfo : EIATTR_PARAM_CBANK
	.align		4
        /*0064*/ 	.byte	0x04, 0x0a
        /*0066*/ 	.short	(.L_19 - .L_18)
	.align		4
.L_18:
        /*0068*/ 	.word	index@(.nv.constant0._Z12addSubArray1PiS_ii)
        /*006c*/ 	.short	0x0380
        /*006e*/ 	.short	0x0018


	//----- nvinfo : EIATTR_SW_WAR
	.align		4
.L_19:
        /*0070*/ 	.byte	0x04, 0x36
        /*0072*/ 	.short	(.L_21 - .L_20)
.L_20:
        /*0074*/ 	.word	0x00000008
.L_21:


//--------------------- .nv.callgraph             --------------------------
	.section	.nv.callgraph,"",@"SHT_CUDA_CALLGRAPH"
	.align	4
	.sectionentsize	8
	.align		4
        /*0000*/ 	.word	0x00000000
	.align		4
        /*0004*/ 	.word	0xffffffff
	.align		4
        /*0008*/ 	.word	0x00000000
	.align		4
        /*000c*/ 	.word	0xfffffffe
	.align		4
        /*0010*/ 	.word	0x00000000
	.align		4
        /*0014*/ 	.word	0xfffffffd
	.align		4
        /*0018*/ 	.word	0x00000000
	.align		4
        /*001c*/ 	.word	0xfffffffc


//--------------------- .text._Z12addSubArray1PiS_ii --------------------------
	.section	.text._Z12addSubArray1PiS_ii,"ax",@progbits
	.align	128
        .global         _Z12addSubArray1PiS_ii
        .type           _Z12addSubArray1PiS_ii,@function
        .size           _Z12addSubArray1PiS_ii,(.L_x_6 - _Z12addSubArray1PiS_ii)
        .other          _Z12addSubArray1PiS_ii,@"STO_CUDA_ENTRY STV_DEFAULT"
_Z12addSubArray1PiS_ii:
.text._Z12addSubArray1PiS_ii:
[----:B------:R-:W-:Y:S08]  /*0000*/  LDC R1, c[0x0][0x37c] ;  /* 0x0000df00ff017b82 */ /* 0x000ff00000000800 */
[----:B------:R-:W0:Y:S01]  /*0010*/  LDC R7, c[0x0][0x390] ;  /* 0x0000e400ff077b82 */ /* 0x000e220000000800 */
[----:B------:R-:W1:Y:S01]  /*0020*/  LDCU.64 UR12, c[0x0][0x358] ;  /* 0x00006b00ff0c77ac */ /* 0x000e620008000a00 */
[----:B0-----:R-:W-:-:S13]  /*0030*/  ISETP.GE.AND P0, PT, R7, 0x1, PT ;  /* 0x000000010700780c */ /* 0x001fda0003f06270 */
[----:B-1----:R-:W-:Y:S05]  /*0040*/  @!P0 BRA `(.L_x_0) ;  /* 0x0000000800e88947 */ /* 0x002fea0003800000 */
[----:B------:R-:W0:Y:S01]  /*0050*/  S2R R3, SR_TID.X ;  /* 0x0000000000037919 */ /* 0x000e220000002100 */
[----:B------:R-:W0:Y:S01]  /*0060*/  S2UR UR4, SR_CTAID.X ;  /* 0x00000000000479c3 */ /* 0x000e220000002500 */
[C---:B------:R-:W-:Y:S02]  /*0070*/  ISETP.GE.U32.AND P1, PT, R7.reuse, 0x8, PT ;  /* 0x000000080700780c */ /* 0x040fe40003f26070 */
[----:B------:R-:W-:-:S04]  /*0080*/  LOP3.LUT R14, R7, 0x7, RZ, 0xc0, !PT ;  /* 0x00000007070e7812 */ /* 0x000fc800078ec0ff */
[----:B------:R-:W-:Y:S01]  /*0090*/  ISETP.NE.AND P0, PT, R14, RZ, PT ;  /* 0x000000ff0e00720c */ /* 0x000fe20003f05270 */
[----:B------:R-:W0:Y:S02]  /*00a0*/  LDC R0, c[0x0][0x360] ;  /* 0x0000d800ff007b82 */ /* 0x000e240000000800 */
[----:B0-----:R-:W-:Y:S02]  /*00b0*/  IMAD R0, R0, UR4, R3 ;  /* 0x0000000400007c24 */ /* 0x001fe4000f8e0203 */
[----:B------:R-:W-:Y:S02]  /*00c0*/  HFMA2 R3, -RZ, RZ, 0, 0 ;  /* 0x00000000ff037431 */ /* 0x000fe400000001ff */
[----:B------:R-:W-:-:S05]  /*00d0*/  IMAD R0, R0, R7, RZ ;  /* 0x0000000700007224 */ /* 0x000fca00078e02ff */
[----:B------:R-:W-:Y:S01]  /*00e0*/  SHF.L.U32 R0, R0, 0x1, RZ ;  /* 0x0000000100007819 */ /* 0x000fe200000006ff */
[----:B------:R-:W-:Y:S06]  /*00f0*/  @!P1 BRA `(.L_x_1) ;  /* 0x00000004005c9947 */ /* 0x000fec0003800000 */
[----:B------:R-:W0:Y:S01]  /*0100*/  LDCU.128 UR8, c[0x0][0x380] ;  /* 0x00007000ff0877ac */ /* 0x000e220008000c00 */
[----:B------:R-:W1:Y:S01]  /*0110*/  LDC.64 R4, c[0x0][0x388] ;  /* 0x0000e200ff047b82 */ /* 0x000e620000000a00 */
[----:B------:R-:W-:Y:S01]  /*0120*/  LOP3.LUT R3, R7, 0x7ffffff8, RZ, 0xc0, !PT ;  /* 0x7ffffff807037812 */ /* 0x000fe200078ec0ff */
[----:B------:R-:W-:-:S03]  /*0130*/  IMAD.MOV.U32 R13, RZ, RZ, R0 ;  /* 0x000000ffff0d7224 */ /* 0x000fc600078e0000 */
[----:B------:R-:W-:Y:S01]  /*0140*/  IADD3 R2, PT, PT, -R3, RZ, RZ ;  /* 0x000000ff03027210 */ /* 0x000fe20007ffe1ff */
[----:B0-----:R-:W-:Y:S02]  /*0150*/  UIADD3 UR6, UP0, UPT, UR8, 0x10, URZ ;  /* 0x0000001008067890 */ /* 0x001fe4000ff1e0ff */
[----:B------:R-:W-:Y:S02]  /*0160*/  UIADD3 UR4, UP1, UPT, UR10, 0x10, URZ ;  /* 0x000000100a047890 */ /* 0x000fe4000ff3e0ff */
[----:B------:R-:W-:Y:S02]  /*0170*/  UIADD3.X UR7, UPT, UPT, URZ, UR9, URZ, UP0, !UPT ;  /* 0x00000009ff077290 */ /* 0x000fe400087fe4ff */
[----:B------:R-:W-:Y:S01]  /*0180*/  IMAD.U32 R12, RZ, RZ, UR6 ;  /* 0x00000006ff0c7e24 */ /* 0x000fe2000f8e00ff */
[----:B------:R-:W-:Y:S01]  /*0190*/  UIADD3.X UR5, UPT, UPT, URZ, UR11, URZ, UP1, !UPT ;  /* 0x0000000bff057290 */ /* 0x000fe20008ffe4ff */
[----:B-1----:R-:W-:Y:S02]  /*01a0*/  IMAD.WIDE.U32 R4, R7, 0x4, R4 ;  /* 0x0000000407047825 */ /* 0x002fe400078e0004 */
[----:B------:R-:W-:-:S09]  /*01b0*/  MOV R7, UR7 ;  /* 0x0000000700077c02 */ /* 0x000fd20008000f00 */
.L_x_2:
[----:B0-----:R-:W-:Y:S01]  /*01c0*/  MOV R9, UR5 ;  /* 0x0000000500097c02 */ /* 0x001fe20008000f00 */
[----:B------:R-:W-:Y:S02]  /*01d0*/  IMAD.U32 R8, RZ, RZ, UR4 ;  /* 0x00000004ff087e24 */ /* 0x000fe4000f8e00ff */
[----:B------:R-:W-:Y:S02]  /*01e0*/  IMAD.MOV.U32 R6, RZ, RZ, R12 ;  /* 0x000000ffff067224 */ /* 0x000fe400078e000c */
[----:B------:R-:W-:-:S03]  /*01f0*/  IMAD.WIDE R8, R13, 0x4, R8 ;  /* 0x000000040d087825 */ /* 0x000fc600078e0208 */
[----:B------:R-:W2:Y:S04]  /*0200*/  LDG.E R10, desc[UR12][R6.64+-0x10] ;  /* 0xfffff00c060a7981 */ /* 0x000ea8000c1e1900 */
[----:B------:R-:W2:Y:S02]  /*0210*/  LDG.E R11, desc[UR12][R8.64+-0x10] ;  /* 0xfffff00c080b7981 */ /* 0x000ea4000c1e1900 */
[----:B--2---:R-:W-:Y:S01]  /*0220*/  IADD3 R15, PT, PT, R10, R11, RZ ;  /* 0x0000000b0a0f7210 */ /* 0x004fe20007ffe0ff */
[----:B------:R-:W-:-:S04]  /*0230*/  IMAD.WIDE R10, R13, 0x4, R4 ;  /* 0x000000040d0a7825 */ /* 0x000fc800078e0204 */
[----:B------:R0:W-:Y:S04]  /*0240*/  STG.E desc[UR12][R8.64+-0x10], R15 ;  /* 0xfffff00f08007986 */ /* 0x0001e8000c10190c */
[----:B------:R-:W2:Y:S04]  /*0250*/  LDG.E R12, desc[UR12][R6.64+-0x10] ;  /* 0xfffff00c060c7981 */ /* 0x000ea8000c1e1900 */
[----:B------:R-:W2:Y:S02]  /*0260*/  LDG.E R17, desc[UR12][R10.64] ;  /* 0x0000000c0a117981 */ /* 0x000ea4000c1e1900 */
[----:B--2---:R-:W-:-:S05]  /*0270*/  IMAD.IADD R17, R17, 0x1, -R12 ;  /* 0x0000000111117824 */ /* 0x004fca00078e0a0c */
[----:B------:R1:W-:Y:S04]  /*0280*/  STG.E desc[UR12][R10.64], R17 ;  /* 0x000000110a007986 */ /* 0x0003e8000c10190c */
[----:B------:R-:W2:Y:S04]  /*0290*/  LDG.E R12, desc[UR12][R6.64+-0xc] ;  /* 0xfffff40c060c7981 */ /* 0x000ea8000c1e1900 */
[----:B------:R-:W2:Y:S02]  /*02a0*/  LDG.E R19, desc[UR12][R8.64+-0xc] ;  /* 0xfffff40c08137981 */ /* 0x000ea4000c1e1900 */
[----:B--2---:R-:W-:-:S05]  /*02b0*/  IADD3 R19, PT, PT, R12, R19, RZ ;  /* 0x000000130c137210 */ /* 0x004fca0007ffe0ff */
[----:B------:R2:W-:Y:S04]  /*02c0*/  STG.E desc[UR12][R8.64+-0xc], R19 ;  /* 0xfffff41308007986 */ /* 0x0005e8000c10190c */
[----:B------:R-:W3:Y:S04]  /*02d0*/  LDG.E R12, desc[UR12][R6.64+-0xc] ;  /* 0xfffff40c060c7981 */ /* 0x000ee8000c1e1900 */
[----:B------:R-:W3:Y:S02]  /*02e0*/  LDG.E R21, desc[UR12][R10.64+0x4] ;  /* 0x0000040c0a157981 */ /* 0x000ee4000c1e1900 */
[----:B---3--:R-:W-:-:S05]  /*02f0*/  IMAD.IADD R21, R21, 0x1, -R12 ;  /* 0x0000000115157824 */ /* 0x008fca00078e0a0c */
[----:B------:R3:W-:Y:S04]  /*0300*/  STG.E desc[UR12][R10.64+0x4], R21 ;  /* 0x000004150a007986 */ /* 0x0007e8000c10190c */
[----:B------:R-:W4:Y:S04]  /*0310*/  LDG.E R12, desc[UR12][R6.64+-0x8] ;  /* 0xfffff80c060c7981 */ /* 0x000f28000c1e1900 */
[----:B0-----:R-:W4:Y:S02]  /*0320*/  LDG.E R15, desc[UR12][R8.64+-0x8] ;  /* 0xfffff80c080f7981 */ /* 0x001f24000c1e1900 */
[----:B----4-:R-:W-:-:S05]  /*0330*/  IADD3 R15, PT, PT, R12, R15, RZ ;  /* 0x0000000f0c0f7210 */ /* 0x010fca0007ffe0ff */
[----:B------:R0:W-:Y:S04]  /*0340*/  STG.E desc[UR12][R8.64+-0x8], R15 ;  /* 0xfffff80f08007986 */ /* 0x0001e8000c10190c */
[----:B------:R-:W4:Y:S04]  /*0350*/  LDG.E R12, desc[UR12][R6.64+-0x8] ;  /* 0xfffff80c060c7981 */ /* 0x000f28000c1e1900 */
[----:B-1----:R-:W4:Y:S02]  /*0360*/  LDG.E R17, desc[UR12][R10.64+0x8] ;  /* 0x0000080c0a117981 */ /* 0x002f24000c1e1900 */
[----:B----4-:R-:W-:-:S05]  /*0370*/  IMAD.IADD R17, R17, 0x1, -R12 ;  /* 0x0000000111117824 */ /* 0x010fca00078e0a0c */
[----:B------:R1:W-:Y:S04]  /*0380*/  STG.E desc[UR12][R10.64+0x8], R17 ;  /* 0x000008110a007986 */ /* 0x0003e8000c10190c */
[----:B------:R-:W4:Y:S04]  /*0390*/  LDG.E R12, desc[UR12][R6.64+-0x4] ;  /* 0xfffffc0c060c7981 */ /* 0x000f28000c1e1900 */
[----:B--2---:R-:W4:Y:S02]  /*03a0*/  LDG.E R19, desc[UR12][R8.64+-0x4] ;  /* 0xfffffc0c08137981 */ /* 0x004f24000c1e1900 */
[----:B----4-:R-:W-:-:S05]  /*03b0*/  IADD3 R19, PT, PT, R12, R19, RZ ;  /* 0x000000130c137210 */ /* 0x010fca0007ffe0ff */
[----:B------:R2:W-:Y:S04]  /*03c0*/  STG.E desc[UR12][R8.64+-0x4], R19 ;  /* 0xfffffc1308007986 */ /* 0x0005e8000c10190c */
[----:B------:R-:W4:Y:S04]  /*03d0*/  LDG.E R12, desc[UR12][R6.64+-0x4] ;  /* 0xfffffc0c060c7981 */ /* 0x000f28000c1e1900 */
[----:B---3--:R-:W4:Y:S02]  /*03e0*/  LDG.E R21, desc[UR12][R10.64+0xc] ;  /* 0x00000c0c0a157981 */ /* 0x008f24000c1e1900 */
[----:B----4-:R-:W-:-:S05]  /*03f0*/  IMAD.IADD R21, R21, 0x1, -R12 ;  /* 0x0000000115157824 */ /* 0x010fca00078e0a0c */
        /* <DEDUP_REMOVED lines=26> */
[----:B--2---:R-:W4:Y:S01]  /*05a0*/  LDG.E R19, desc[UR12][R8.64+0xc] ;  /* 0x00000c0c08137981 */ /* 0x004f22000c1e1900 */
[----:B------:R-:W-:Y:S02]  /*05b0*/  IADD3 R2, PT, PT, R2, 0x8, RZ ;  /* 0x0000000802027810 */ /* 0x000fe40007ffe0ff */
[----:B----4-:R-:W-:-:S05]  /*05c0*/  IADD3 R19, PT, PT, R12, R19, RZ ;  /* 0x000000130c137210 */ /* 0x010fca0007ffe0ff */
[----:B------:R0:W-:Y:S04]  /*05d0*/  STG.E desc[UR12][R8.64+0xc], R19 ;  /* 0x00000c1308007986 */ /* 0x0001e8000c10190c */
[----:B------:R-:W2:Y:S04]  /*05e0*/  LDG.E R12, desc[UR12][R6.64+0xc] ;  /* 0x00000c0c060c7981 */ /* 0x000ea8000c1e1900 */
[----:B---3--:R-:W2:Y:S01]  /*05f0*/  LDG.E R21, desc[UR12][R10.64+0x1c] ;  /* 0x00001c0c0a157981 */ /* 0x008ea2000c1e1900 */
[----:B------:R-:W-:Y:S02]  /*0600*/  ISETP.NE.AND P1, PT, R2, RZ, PT ;  /* 0x000000ff0200720c */ /* 0x000fe40003f25270 */
[----:B------:R-:W-:Y:S01]  /*0610*/  IADD3 R13, PT, PT, R13, 0x8, RZ ;  /* 0x000000080d0d7810 */ /* 0x000fe20007ffe0ff */
[----:B--2---:R-:W-:Y:S01]  /*0620*/  IMAD.IADD R21, R21, 0x1, -R12 ;  /* 0x0000000115157824 */ /* 0x004fe200078e0a0c */
[----:B------:R-:W-:-:S04]  /*0630*/  IADD3 R12, P2, PT, R6, 0x20, RZ ;  /* 0x00000020060c7810 */ /* 0x000fc80007f5e0ff */
[----:B------:R0:W-:Y:S01]  /*0640*/  STG.E desc[UR12][R10.64+0x1c], R21 ;  /* 0x00001c150a007986 */ /* 0x0001e2000c10190c */
[----:B------:R-:W-:-:S04]  /*0650*/  IMAD.X R7, RZ, RZ, R7, P2 ;  /* 0x000000ffff077224 */ /* 0x000fc800010e0607 */
[----:B------:R-:W-:Y:S05]  /*0660*/  @P1 BRA `(.L_x_2) ;  /* 0xfffffff800d41947 */ /* 0x000fea000383ffff */
.L_x_1:
[----:B------:R-:W-:Y:S05]  /*0670*/  @!P0 BRA `(.L_x_0) ;  /* 0x00000004005c8947 */ /* 0x000fea0003800000 */
[----:B------:R-:W1:Y:S01]  /*0680*/  LDC R2, c[0x0][0x390] ;  /* 0x0000e400ff027b82 */ /* 0x000e620000000800 */
[----:B------:R-:W-:Y:S02]  /*0690*/  ISETP.GE.U32.AND P0, PT, R14, 0x4, PT ;  /* 0x000000040e00780c */ /* 0x000fe40003f06070 */
[----:B-1----:R-:W-:-:S04]  /*06a0*/  LOP3.LUT R12, R2, 0x3, RZ, 0xc0, !PT ;  /* 0x00000003020c7812 */ /* 0x002fc800078ec0ff */
[----:B------:R-:W-:-:S07]  /*06b0*/  ISETP.NE.AND P1, PT, R12, RZ, PT ;  /* 0x000000ff0c00720c */ /* 0x000fce0003f25270 */
[----:B------:R-:W-:Y:S06]  /*06c0*/  @!P0 BRA `(.L_x_3) ;  /* 0x00000000009c8947 */ /* 0x000fec0003800000 */
[----:B------:R-:W1:Y:S01]  /*06d0*/  LDC.64 R4, c[0x0][0x388] ;  /* 0x0000e200ff047b82 */ /* 0x000e620000000a00 */
[----:B0-----:R-:W-:-:S07]  /*06e0*/  IMAD.IADD R9, R0, 0x1, R3 ;  /* 0x0000000100097824 */ /* 0x001fce00078e0203 */
[----:B------:R-:W0:Y:S01]  /*06f0*/  LDC.64 R6, c[0x0][0x380] ;  /* 0x0000e000ff067b82 */ /* 0x000e220000000a00 */
[----:B-1----:R-:W-:-:S05]  /*0700*/  IMAD.WIDE R4, R9, 0x4, R4 ;  /* 0x0000000409047825 */ /* 0x002fca00078e0204 */
[----:B------:R-:W2:Y:S01]  /*0710*/  LDG.E R9, desc[UR12][R4.64] ;  /* 0x0000000c04097981 */ /* 0x000ea2000c1e1900 */
[----:B0-----:R-:W-:-:S05]  /*0720*/  IMAD.WIDE.U32 R6, R3, 0x4, R6 ;  /* 0x0000000403067825 */ /* 0x001fca00078e0006 */
[----:B------:R-:W2:Y:S02]  /*0730*/  LDG.E R8, desc[UR12][R6.64] ;  /* 0x0000000c06087981 */ /* 0x000ea4000c1e1900 */
[----:B--2---:R-:W-:Y:S01]  /*0740*/  IADD3 R11, PT, PT, R8, R9, RZ ;  /* 0x00000009080b7210 */ /* 0x004fe20007ffe0ff */
[----:B------:R-:W-:-:S04]  /*0750*/  IMAD.WIDE.U32 R8, R2, 0x4, R4 ;  /* 0x0000000402087825 */ /* 0x000fc800078e0004 */
        /* <DEDUP_REMOVED lines=17> */
[----:B------:R-:W5:Y:S04]  /*0870*/  LDG.E R10, desc[UR12][R6.64+0x8] ;  /* 0x0000080c060a7981 */ /* 0x000f68000c1e1900 */
[----:B-1----:R-:W5:Y:S02]  /*0880*/  LDG.E R13, desc[UR12][R8.64+0x8] ;  /* 0x0000080c080d7981 */ /* 0x002f64000c1e1900 */
[----:B-----5:R-:W-:-:S05]  /*0890*/  IMAD.IADD R13, R13, 0x1, -R10 ;  /* 0x000000010d0d7824 */ /* 0x020fca00078e0a0a */
[----:B------:R4:W-:Y:S04]  /*08a0*/  STG.E desc[UR12][R8.64+0x8], R13 ;  /* 0x0000080d08007986 */ /* 0x0009e8000c10190c */
[----:B------:R-:W5:Y:S04]  /*08b0*/  LDG.E R10, desc[UR12][R6.64+0xc] ;  /* 0x00000c0c060a7981 */ /* 0x000f68000c1e1900 */
[----:B--2---:R-:W5:Y:S02]  /*08c0*/  LDG.E R15, desc[UR12][R4.64+0xc] ;  /* 0x00000c0c040f7981 */ /* 0x004f64000c1e1900 */
[----:B-----5:R-:W-:-:S05]  /*08d0*/  IADD3 R15, PT, PT, R10, R15, RZ ;  /* 0x0000000f0a0f7210 */ /* 0x020fca0007ffe0ff */
[----:B------:R4:W-:Y:S04]  /*08e0*/  STG.E desc[UR12][R4.64+0xc], R15 ;  /* 0x00000c0f04007986 */ /* 0x0009e8000c10190c */
[----:B------:R-:W2:Y:S04]  /*08f0*/  LDG.E R10, desc[UR12][R6.64+0xc] ;  /* 0x00000c0c060a7981 */ /* 0x000ea8000c1e1900 */
[----:B---3--:R-:W2:Y:S01]  /*0900*/  LDG.E R17, desc[UR12][R8.64+0xc] ;  /* 0x00000c0c08117981 */ /* 0x008ea2000c1e1900 */
[----:B------:R-:W-:Y:S01]  /*0910*/  IADD3 R3, PT, PT, R3, 0x4, RZ ;  /* 0x0000000403037810 */ /* 0x000fe20007ffe0ff */
[----:B--2---:R-:W-:-:S05]  /*0920*/  IMAD.IADD R17, R17, 0x1, -R10 ;  /* 0x0000000111117824 */ /* 0x004fca00078e0a0a */
[----:B------:R4:W-:Y:S02]  /*0930*/  STG.E desc[UR12][R8.64+0xc], R17 ;  /* 0x00000c1108007986 */ /* 0x0009e4000c10190c */
.L_x_3:
[----:B------:R-:W-:Y:S05]  /*0940*/  @!P1 BRA `(.L_x_0) ;  /* 0x0000000000a89947 */ /* 0x000fea0003800000 */
[----:B------:R-:W-:Y:S02]  /*0950*/  ISETP.NE.AND P0, PT, R12, 0x1, PT ;  /* 0x000000010c00780c */ /* 0x000fe40003f05270 */
[----:B----4-:R-:W-:-:S04]  /*0960*/  LOP3.LUT R4, R2, 0x1, RZ, 0xc0, !PT ;  /* 0x0000000102047812 */ /* 0x010fc800078ec0ff */
[----:B------:R-:W-:-:S07]  /*0970*/  ISETP.NE.U32.AND P1, PT, R4, 0x1, PT ;  /* 0x000000010400780c */ /* 0x000fce0003f25070 */
        /* <DEDUP_REMOVED lines=19> */
[----:B------:R-:W2:Y:S04]  /*0ab0*/  LDG.E R10, desc[UR12][R6.64+0x4] ;  /* 0x0000040c060a7981 */ /* 0x000ea8000c1e1900 */
[----:B------:R-:W2:Y:S01]  /*0ac0*/  LDG.E R17, desc[UR12][R8.64+0x4] ;  /* 0x0000040c08117981 */ /* 0x000ea2000c1e1900 */
[----:B------:R-:W-:Y:S01]  /*0ad0*/  IADD3 R3, PT, PT, R3, 0x2, RZ ;  /* 0x0000000203037810 */ /* 0x000fe20007ffe0ff */
[----:B--2---:R-:W-:-:S05]  /*0ae0*/  IMAD.IADD R17, R17, 0x1, -R10 ;  /* 0x0000000111117824 */ /* 0x004fca00078e0a0a */
[----:B------:R1:W-:Y:S02]  /*0af0*/  STG.E desc[UR12][R8.64+0x4], R17 ;  /* 0x0000041108007986 */ /* 0x0003e4000c10190c */
.L_x_4:
[----:B------:R-:W-:Y:S05]  /*0b00*/  @P1 BRA `(.L_x_0) ;  /* 0x0000000000381947 */ /* 0x000fea0003800000 */
[----:B-1----:R-:W1:Y:S01]  /*0b10*/  LDC.64 R4, c[0x0][0x380] ;  /* 0x0000e000ff047b82 */ /* 0x002e620000000a00 */
[----:B0-----:R-:W-:-:S07]  /*0b20*/  IMAD.IADD R9, R0, 0x1, R3 ;  /* 0x0000000100097824 */ /* 0x001fce00078e0203 */
[----:B------:R-:W0:Y:S01]  /*0b30*/  LDC.64 R6, c[0x0][0x388] ;  /* 0x0000e200ff067b82 */ /* 0x000e220000000a00 */
[----:B-1----:R-:W-:-:S05]  /*0b40*/  IMAD.WIDE.U32 R4, R3, 0x4, R4 ;  /* 0x0000000403047825 */ /* 0x002fca00078e0004 */
[----:B------:R-:W2:Y:S01]  /*0b50*/  LDG.E R0, desc[UR12][R4.64] ;  /* 0x0000000c04007981 */ /* 0x000ea2000c1e1900 */
[----:B0-----:R-:W-:-:S05]  /*0b60*/  IMAD.WIDE R6, R9, 0x4, R6 ;  /* 0x0000000409067825 */ /* 0x001fca00078e0206 */
[----:B------:R-:W2:Y:S02]  /*0b70*/  LDG.E R3, desc[UR12][R6.64] ;  /* 0x0000000c06037981 */ /* 0x000ea4000c1e1900 */
[----:B--2---:R-:W-:Y:S01]  /*0b80*/  IADD3 R9, PT, PT, R0, R3, RZ ;  /* 0x0000000300097210 */ /* 0x004fe20007ffe0ff */
[----:B------:R-:W-:-:S04]  /*0b90*/  IMAD.WIDE.U32 R2, R2, 0x4, R6 ;  /* 0x0000000402027825 */ /* 0x000fc800078e0006 */
[----:B------:R2:W-:Y:S04]  /*0ba0*/  STG.E desc[UR12][R6.64], R9 ;  /* 0x0000000906007986 */ /* 0x0005e8000c10190c */
[----:B------:R-:W3:Y:S04]  /*0bb0*/  LDG.E R0, desc[UR12][R4.64] ;  /* 0x0000000c04007981 */ /* 0x000ee8000c1e1900 */
[----:B------:R-:W3:Y:S02]  /*0bc0*/  LDG.E R11, desc[UR12][R2.64] ;  /* 0x0000000c020b7981 */ /* 0x000ee4000c1e1900 */
[----:B---3--:R-:W-:-:S05]  /*0bd0*/  IMAD.IADD R11, R11, 0x1, -R0 ;  /* 0x000000010b0b7824 */ /* 0x008fca00078e0a00 */
[----:B------:R2:W-:Y:S02]  /*0be0*/  STG.E desc[UR12][R2.64], R11 ;  /* 0x0000000b02007986 */ /* 0x0005e4000c10190c */
.L_x_0:
[----:B-1--4-:R-:W1:Y:S08]  /*0bf0*/  LDC.64 R4, c[0x0][0x380] ;  /* 0x0000e000ff047b82 */ /* 0x012e700000000a00 */
[----:B--2---:R-:W2:Y:S01]  /*0c00*/  LDC.64 R2, c[0x0][0x388] ;  /* 0x0000e200ff027b82 */ /* 0x004ea20000000a00 */
[----:B-1----:R-:W3:Y:S04]  /*0c10*/  LDG.E R0, desc[UR12][R4.64] ;  /* 0x0000000c04007981 */ /* 0x002ee8000c1e1900 */
[----:B--2---:R-:W3:Y:S04]  /*0c20*/  LDG.E R7, desc[UR12][R2.64] ;  /* 0x0000000c02077981 */ /* 0x004ee8000c1e1900 */
[----:B0-----:R-:W2:Y:S04]  /*0c30*/  LDG.E R11, desc[UR12][R2.64+0x4] ;  /* 0x0000040c020b7981 */ /* 0x001ea8000c1e1900 */
[----:B------:R-:W4:Y:S01]  /*0c40*/  LDG.E R15, desc[UR12][R2.64+0x8] ;  /* 0x0000080c020f7981 */ /* 0x000f22000c1e1900 */
[----:B---3--:R-:W-:-:S05]  /*0c50*/  IADD3 R7, PT, PT, R0, R7, RZ ;  /* 0x0000000700077210 */ /* 0x008fca0007ffe0ff */
[----:B------:R-:W-:Y:S04]  /*0c60*/  STG.E desc[UR12][R2.64], R7 ;  /* 0x0000000702007986 */ /* 0x000fe8000c10190c */
[----:B------:R-:W3:Y:S02]  /*0c70*/  LDG.E R0, desc[UR12][R4.64] ;  /* 0x0000000c04007981 */ /* 0x000ee4000c1e1900 */
[----:B---3--:R-:W-:-:S05]  /*0c80*/  IMAD.IADD R9, R7, 0x1, -R0 ;  /* 0x0000000107097824 */ /* 0x008fca00078e0a00 */
[----:B------:R0:W-:Y:S04]  /*0c90*/  STG.E desc[UR12][R2.64], R9 ;  /* 0x0000000902007986 */ /* 0x0001e8000c10190c */
[----:B------:R-:W2:Y:S04]  /*0ca0*/  LDG.E R0, desc[UR12][R4.64+0x4] ;  /* 0x0000040c04007981 */ /* 0x000ea8000c1e1900 */
[----:B0-----:R-:W3:Y:S01]  /*0cb0*/  LDG.E R9, desc[UR12][R2.64+0xc] ;  /* 0x00000c0c02097981 */ /* 0x001ee2000c1e1900 */
[----:B--2---:R-:W-:-:S05]  /*0cc0*/  IADD3 R11, PT, PT, R0, R11, RZ ;  /* 0x0000000b000b7210 */ /* 0x004fca0007ffe0ff */
[----:B------:R-:W-:Y:S04]  /*0cd0*/  STG.E desc[UR12][R2.64+0x4], R11 ;  /* 0x0000040b02007986 */ /* 0x000fe8000c10190c */
[----:B------:R-:W2:Y:S02]  /*0ce0*/  LDG.E R0, desc[UR12][R4.64+0x4] ;  /* 0x0000040c04007981 */ /* 0x000ea4000c1e1900 */
[----:B--2---:R-:W-:-:S05]  /*0cf0*/  IMAD.IADD R13, R11, 0x1, -R0 ;  /* 0x000000010b0d7824 */ /* 0x004fca00078e0a00 */
[----:B------:R0:W-:Y:S04]  /*0d00*/  STG.E desc[UR12][R2.64+0x4], R13 ;  /* 0x0000040d02007986 */ /* 0x0001e8000c10190c */
[----:B------:R-:W4:Y:S04]  /*0d10*/  LDG.E R0, desc[UR12][R4.64+0x8] ;  /* 0x0000080c04007981 */ /* 0x000f28000c1e1900 */
[----:B0-----:R-:W2:Y:S01]  /*0d20*/  LDG.E R13, desc[UR12][R2.64+0x10] ;  /* 0x0000100c020d7981 */ /* 0x001ea2000c1e1900 */
[----:B----4-:R-:W-:-:S05]  /*0d30*/  IADD3 R15, PT, PT, R0, R15, RZ ;  /* 0x0000000f000f7210 */ /* 0x010fca0007ffe0ff */
[----:B------:R-:W-:Y:S04]  /*0d40*/  STG.E desc[UR12][R2.64+0x8], R15 ;  /* 0x0000080f02007986 */ /* 0x000fe8000c10190c */
[----:B------:R-:W4:Y:S02]  /*0d50*/  LDG.E R0, desc[UR12][R4.64+0x8] ;  /* 0x0000080c04007981 */ /* 0x000f24000c1e1900 */
[----:B----4-:R-:W-:-:S05]  /*0d60*/  IMAD.IADD R7, R15, 0x1, -R0 ;  /* 0x000000010f077824 */ /* 0x010fca00078e0a00 */
[----:B------:R0:W-:Y:S04]  /*0d70*/  STG.E desc[UR12][R2.64+0x8], R7 ;  /* 0x0000080702007986 */ /* 0x0001e8000c10190c */
[----:B------:R-:W3:Y:S02]  /*0d80*/  LDG.E R0, desc[UR12][R4.64+0xc] ;  /* 0x00000c0c04007981 */ /* 0x000ee4000c1e1900 */
[----:B---3--:R-:W-:-:S05]  /*0d90*/  IADD3 R9, PT, PT, R0, R9, RZ ;  /* 0x0000000900097210 */ /* 0x008fca0007ffe0ff */
[----:B------:R-:W-:Y:S04]  /*0da0*/  STG.E desc[UR12][R2.64+0xc], R9 ;  /* 0x00000c0902007986 */ /* 0x000fe8000c10190c */
[----:B------:R-:W3:Y:S02]  /*0db0*/  LDG.E R0, desc[UR12][R4.64+0xc] ;  /* 0x00000c0c04007981 */ /* 0x000ee4000c1e1900 */
[----:B---3--:R-:W-:-:S05]  /*0dc0*/  IMAD.IADD R11, R9, 0x1, -R0 ;  /* 0x00000001090b7824 */ /* 0x008fca00078e0a00 */
[----:B------:R-:W-:Y:S04]  /*0dd0*/  STG.E desc[UR12][R2.64+0xc], R11 ;  /* 0x00000c0b02007986 */ /* 0x000fe8000c10190c */
[----:B------:R-:W2:Y:S02]  /*0de0*/  LDG.E R0, desc[UR12][R4.64+0x10] ;  /* 0x0000100c04007981 */ /* 0x000ea4000c1e1900 */
[----:B--2---:R-:W-:-:S05]  /*0df0*/  IADD3 R13, PT, PT, R0, R13, RZ ;  /* 0x0000000d000d7210 */ /* 0x004fca0007ffe0ff */
[----:B------:R-:W-:Y:S04]  /*0e00*/  STG.E desc[UR12][R2.64+0x10], R13 ;  /* 0x0000100d02007986 */ /* 0x000fe8000c10190c */
[----:B------:R-:W0:Y:S02]  /*0e10*/  LDG.E R0, desc[UR12][R4.64+0x10] ;  /* 0x0000100c04007981 */ /* 0x000e24000c1e1900 */
[----:B0-----:R-:W-:-:S05]  /*0e20*/  IMAD.IADD R7, R13, 0x1, -R0 ;  /* 0x000000010d077824 */ /* 0x001fca00078e0a00 */
[----:B------:R-:W-:Y:S01]  /*0e30*/  STG.E desc[UR12][R2.64+0x10], R7 ;  /* 0x0000100702007986 */ /* 0x000fe2000c10190c */
[----:B------:R-:W-:Y:S05]  /*0e40*/  EXIT ;  /* 0x000000000000794d */ /* 0x000fea0003800000 */
.L_x_5:
[----:B------:R-:W-:-:S00]  /*0e50*/  BRA `(.L_x_5) ;  /* 0xfffffffc00fc7947 */ /* 0x000fc0000383ffff */
[----:B------:R-:W-:-:S00]  /*0e60*/  NOP ;  /* 0x0000000000007918 */ /* 0x000fc00000000000 */
        /* <DEDUP_REMOVED lines=9> */
.L_x_6:


//--------------------- .nv.shared.reserved.0     --------------------------
	.section	.nv.shared.reserved.0,"aw",@nobits
	.weak		__nv_reservedSMEM_offset_0_alias
	.size		__nv_reservedSMEM_offset_0_alias, 0, 64
	.other		__nv_reservedSMEM_offset_0_alias,@"STO_CUDA_RESERVED_SHARED STV_DEFAULT"
__nv_reservedSMEM_offset_0_alias:
	.zero		0
	.zero		64


//--------------------- .nv.constant0._Z12addSubArray1PiS_ii --------------------------
	.section	.nv.constant0._Z12addSubArray1PiS_ii,"a",@progbits
	.sectionflags	@""
	.align	4
.nv.constant0._Z12addSubArray1PiS_ii:
	.zero		920


//--------------------- SYMBOLS --------------------------

	.type		.nv.reservedSmem.offset0,@object
	.size		.nv.reservedSmem.offset0,0x4
